//
// Generated by NVIDIA NVVM Compiler
//
// Compiler Build ID: CL-36424714
// Cuda compilation tools, release 13.0, V13.0.88
// Based on NVVM 20.0.0
//

.version 9.0
.target sm_100
.address_size 64

	// .globl	_Z4sortPiS_
// _ZZ4sortPiS_E4sh_a has been demoted
// _ZZ5sort2PiS_E4sh_a has been demoted

.visible .entry _Z4sortPiS_(
	.param .u64 .ptr .align 1 _Z4sortPiS__param_0,
	.param .u64 .ptr .align 1 _Z4sortPiS__param_1
)
{
	.reg .pred 	%p<6>;
	.reg .b32 	%r<12>;
	.reg .b64 	%rd<18>;
	// demoted variable
	.shared .align 4 .b8 _ZZ4sortPiS_E4sh_a[20];
	ld.param.u64 	%rd1, [_Z4sortPiS__param_0];
	ld.param.u64 	%rd2, [_Z4sortPiS__param_1];
	cvta.to.global.u64 	%rd3, %rd1;
	mov.u32 	%r1, %tid.x;
	mul.wide.u32 	%rd4, %r1, 4;
	add.s64 	%rd5, %rd3, %rd4;
	ld.global.u32 	%r2, [%rd5];
	shl.b32 	%r3, %r1, 2;
	mov.u32 	%r4, _ZZ4sortPiS_E4sh_a;
	add.s32 	%r5, %r4, %r3;
	st.shared.u32 	[%r5], %r2;
	bar.sync 	0;
	ld.shared.u32 	%r6, [%r5];
	ld.shared.u32 	%r7, [_ZZ4sortPiS_E4sh_a];
	setp.gt.s32 	%p1, %r6, %r7;
	selp.u64 	%rd6, 1, 0, %p1;
	ld.shared.u32 	%r8, [_ZZ4sortPiS_E4sh_a+4];
	setp.gt.s32 	%p2, %r6, %r8;
	selp.u64 	%rd7, 1, 0, %p2;
	add.s64 	%rd8, %rd6, %rd7;
	ld.shared.u32 	%r9, [_ZZ4sortPiS_E4sh_a+8];
	setp.gt.s32 	%p3, %r6, %r9;
	selp.u64 	%rd9, 1, 0, %p3;
	add.s64 	%rd10, %rd8, %rd9;
	ld.shared.u32 	%r10, [_ZZ4sortPiS_E4sh_a+12];
	setp.gt.s32 	%p4, %r6, %r10;
	selp.u64 	%rd11, 1, 0, %p4;
	add.s64 	%rd12, %rd10, %rd11;
	ld.shared.u32 	%r11, [_ZZ4sortPiS_E4sh_a+16];
	setp.gt.s32 	%p5, %r6, %r11;
	selp.u64 	%rd13, 1, 0, %p5;
	add.s64 	%rd14, %rd12, %rd13;
	cvta.to.global.u64 	%rd15, %rd2;
	shl.b64 	%rd16, %rd14, 2;
	add.s64 	%rd17, %rd15, %rd16;
	st.global.u32 	[%rd17], %r6;
	ret;

}
	// .globl	_Z5sort2PiS_
.visible .entry _Z5sort2PiS_(
	.param .u64 .ptr .align 1 _Z5sort2PiS__param_0,
	.param .u64 .ptr .align 1 _Z5sort2PiS__param_1
)
{
	.reg .pred 	%p<25>;
	.reg .b32 	%r<113>;
	.reg .b64 	%rd<15>;
	// demoted variable
	.shared .align 4 .b8 _ZZ5sort2PiS_E4sh_a[20];
	ld.param.u64 	%rd6, [_Z5sort2PiS__param_0];
	ld.param.u64 	%rd4, [_Z5sort2PiS__param_1];
	cvta.to.global.u64 	%rd1, %rd6;
	mov.u32 	%r98, %tid.x;
	mov.u32 	%r2, %ntid.x;
	mov.u32 	%r35, %ctaid.x;
	mad.lo.s32 	%r36, %r2, %r35, %r98;
	mul.wide.s32 	%rd7, %r36, 4;
	add.s64 	%rd8, %rd1, %rd7;
	ld.global.u32 	%r3, [%rd8];
	setp.gt.u32 	%p1, %r98, 4;
	mov.b64 	%rd14, 0;
	@%p1 bra 	$L__BB1_15;
	shl.b32 	%r38, %r98, 2;
	mov.u32 	%r39, _ZZ5sort2PiS_E4sh_a;
	add.s32 	%r4, %r39, %r38;
	and.b32  	%r5, %r2, 7;
	add.s32 	%r6, %r5, -1;
	and.b32  	%r7, %r2, 3;
	and.b32  	%r8, %r2, 2040;
	and.b32  	%r9, %r2, 1;
	and.b32  	%r40, %r2, -8;
	neg.s32 	%r10, %r40;
	mov.b32 	%r112, 0;
$L__BB1_2:
	mov.u32 	%r11, %r98;
	setp.lt.u32 	%p2, %r2, 8;
	mul.wide.u32 	%rd9, %r11, 4;
	add.s64 	%rd10, %rd1, %rd9;
	ld.global.u32 	%r43, [%rd10];
	st.shared.u32 	[%r4], %r43;
	bar.sync 	0;
	mov.b32 	%r107, 0;
	@%p2 bra 	$L__BB1_5;
	add.s32 	%r100, %r39, 16;
	mov.u32 	%r101, %r10;
$L__BB1_4:
	.pragma "nounroll";
	ld.shared.u32 	%r46, [%r100+-16];
	setp.gt.s32 	%p3, %r3, %r46;
	selp.u32 	%r47, 1, 0, %p3;
	add.s32 	%r48, %r112, %r47;
	bar.sync 	0;
	ld.shared.u32 	%r49, [%r100+-12];
	setp.gt.s32 	%p4, %r3, %r49;
	selp.u32 	%r50, 1, 0, %p4;
	add.s32 	%r51, %r48, %r50;
	bar.sync 	0;
	ld.shared.u32 	%r52, [%r100+-8];
	setp.gt.s32 	%p5, %r3, %r52;
	selp.u32 	%r53, 1, 0, %p5;
	add.s32 	%r54, %r51, %r53;
	bar.sync 	0;
	ld.shared.u32 	%r55, [%r100+-4];
	setp.gt.s32 	%p6, %r3, %r55;
	selp.u32 	%r56, 1, 0, %p6;
	add.s32 	%r57, %r54, %r56;
	bar.sync 	0;
	ld.shared.u32 	%r58, [%r100];
	setp.gt.s32 	%p7, %r3, %r58;
	selp.u32 	%r59, 1, 0, %p7;
	add.s32 	%r60, %r57, %r59;
	bar.sync 	0;
	ld.shared.u32 	%r61, [%r100+4];
	setp.gt.s32 	%p8, %r3, %r61;
	selp.u32 	%r62, 1, 0, %p8;
	add.s32 	%r63, %r60, %r62;
	bar.sync 	0;
	ld.shared.u32 	%r64, [%r100+8];
	setp.gt.s32 	%p9, %r3, %r64;
	selp.u32 	%r65, 1, 0, %p9;
	add.s32 	%r66, %r63, %r65;
	bar.sync 	0;
	ld.shared.u32 	%r67, [%r100+12];
	setp.gt.s32 	%p10, %r3, %r67;
	selp.u32 	%r68, 1, 0, %p10;
	add.s32 	%r112, %r66, %r68;
	bar.sync 	0;
	add.s32 	%r101, %r101, 8;
	add.s32 	%r100, %r100, 32;
	setp.ne.s32 	%p11, %r101, 0;
	mov.u32 	%r107, %r8;
	@%p11 bra 	$L__BB1_4;
$L__BB1_5:
	setp.eq.s32 	%p12, %r5, 0;
	@%p12 bra 	$L__BB1_13;
	setp.lt.u32 	%p13, %r6, 3;
	@%p13 bra 	$L__BB1_8;
	shl.b32 	%r70, %r107, 2;
	add.s32 	%r72, %r39, %r70;
	ld.shared.u32 	%r73, [%r72];
	setp.gt.s32 	%p14, %r3, %r73;
	selp.u32 	%r74, 1, 0, %p14;
	add.s32 	%r75, %r112, %r74;
	bar.sync 	0;
	ld.shared.u32 	%r76, [%r72+4];
	setp.gt.s32 	%p15, %r3, %r76;
	selp.u32 	%r77, 1, 0, %p15;
	add.s32 	%r78, %r75, %r77;
	bar.sync 	0;
	ld.shared.u32 	%r79, [%r72+8];
	setp.gt.s32 	%p16, %r3, %r79;
	selp.u32 	%r80, 1, 0, %p16;
	add.s32 	%r81, %r78, %r80;
	bar.sync 	0;
	ld.shared.u32 	%r82, [%r72+12];
	setp.gt.s32 	%p17, %r3, %r82;
	selp.u32 	%r83, 1, 0, %p17;
	add.s32 	%r112, %r81, %r83;
	bar.sync 	0;
	add.s32 	%r107, %r107, 4;
$L__BB1_8:
	setp.eq.s32 	%p18, %r7, 0;
	@%p18 bra 	$L__BB1_13;
	setp.eq.s32 	%p19, %r7, 1;
	@%p19 bra 	$L__BB1_11;
	shl.b32 	%r85, %r107, 2;
	add.s32 	%r87, %r39, %r85;
	ld.shared.u32 	%r88, [%r87];
	setp.gt.s32 	%p20, %r3, %r88;
	selp.u32 	%r89, 1, 0, %p20;
	add.s32 	%r90, %r112, %r89;
	bar.sync 	0;
	ld.shared.u32 	%r91, [%r87+4];
	setp.gt.s32 	%p21, %r3, %r91;
	selp.u32 	%r92, 1, 0, %p21;
	add.s32 	%r112, %r90, %r92;
	bar.sync 	0;
	add.s32 	%r107, %r107, 2;
$L__BB1_11:
	setp.eq.s32 	%p22, %r9, 0;
	@%p22 bra 	$L__BB1_13;
	shl.b32 	%r93, %r107, 2;
	add.s32 	%r95, %r39, %r93;
	ld.shared.u32 	%r96, [%r95];
	setp.gt.s32 	%p23, %r3, %r96;
	selp.u32 	%r97, 1, 0, %p23;
	add.s32 	%r112, %r112, %r97;
	bar.sync 	0;
$L__BB1_13:
	add.s32 	%r98, %r11, 3;
	setp.lt.u32 	%p24, %r11, 2;
	@%p24 bra 	$L__BB1_2;
	cvt.s64.s32 	%rd14, %r112;
$L__BB1_15:
	cvta.to.global.u64 	%rd11, %rd4;
	shl.b64 	%rd12, %rd14, 2;
	add.s64 	%rd13, %rd11, %rd12;
	st.global.u32 	[%rd13], %r3;
	ret;

}


// ===== COMPILED SASS (sm_100) =====

	.target	sm_100

	.elftype	@"ET_EXEC"


//--------------------- .note.nv.tkinfo           --------------------------
	.section	.note.nv.tkinfo,"",@"SHT_NOTE"
	.sectionflags	@"SHF_NOTE_NV_TKINFO"
	.tkinfo
        /*0018*/ 	.word	0x00000002
        /*0030*/ 	.string	""
        /*0030*/ 	.string	"ptxas"
        /*0030*/ 	.string	"Cuda compilation tools, release 13.0, V13.0.88"
        /*0030*/ 	.string	"Build cuda_13.0.r13.0/compiler.36424714_0"
        /*0030*/ 	.string	"-arch sm_100 -m 64 "



//--------------------- .note.nv.cuinfo           --------------------------
	.section	.note.nv.cuinfo,"",@"SHT_NOTE"
	.sectionflags	@"SHF_NOTE_NV_CUINFO"
        /*0018*/ 	.short	0x0002
        /*001a*/ 	.short	0x0064
        /*001c*/ 	.short	0x0082
	.zero		2


//--------------------- .nv.info                  --------------------------
	.section	.nv.info,"",@"SHT_CUDA_INFO"
	.align	4


	//----- nvinfo : EIATTR_REGCOUNT
	.align		4
        /*0000*/ 	.byte	0x04, 0x2f
        /*0002*/ 	.short	(.L_1 - .L_0)
	.align		4
.L_0:
        /*0004*/ 	.word	index@(_Z4sortPiS_)
        /*0008*/ 	.word	0x0000000e


	//----- nvinfo : EIATTR_FRAME_SIZE
	.align		4
.L_1:
        /*000c*/ 	.byte	0x04, 0x11
        /*000e*/ 	.short	(.L_3 - .L_2)
	.align		4
.L_2:
        /*0010*/ 	.word	index@(_Z4sortPiS_)
        /*0014*/ 	.word	0x00000000


	//----- nvinfo : EIATTR_REGCOUNT
	.align		4
.L_3:
        /*0018*/ 	.byte	0x04, 0x2f
        /*001a*/ 	.short	(.L_5 - .L_4)
	.align		4
.L_4:
        /*001c*/ 	.word	index@(_Z5sort2PiS_)
        /*0020*/ 	.word	0x00000018


	//----- nvinfo : EIATTR_FRAME_SIZE
	.align		4
.L_5:
        /*0024*/ 	.byte	0x04, 0x11
        /*0026*/ 	.short	(.L_7 - .L_6)
	.align		4
.L_6:
        /*0028*/ 	.word	index@(_Z5sort2PiS_)
        /*002c*/ 	.word	0x00000000


	//----- nvinfo : EIATTR_MIN_STACK_SIZE
	.align		4
.L_7:
        /*0030*/ 	.byte	0x04, 0x12
        /*0032*/ 	.short	(.L_9 - .L_8)
	.align		4
.L_8:
        /*0034*/ 	.word	index@(_Z5sort2PiS_)
        /*0038*/ 	.word	0x00000000


	//----- nvinfo : EIATTR_MIN_STACK_SIZE
	.align		4
.L_9:
        /*003c*/ 	.byte	0x04, 0x12
        /*003e*/ 	.short	(.L_11 - .L_10)
	.align		4
.L_10:
        /*0040*/ 	.word	index@(_Z4sortPiS_)
        /*0044*/ 	.word	0x00000000
.L_11:


//--------------------- .nv.compat                --------------------------
	.section	.nv.compat,"",@"SHT_CUDA_COMPAT_INFO"
	.align	4
        /*0000*/ 	.byte	0x02, 0x09, 0x00, 0x00, 0x02, 0x02, 0x01, 0x00, 0x02, 0x05, 0x05, 0x00, 0x03, 0x07, 0x01, 0x01
        /*0010*/ 	.byte	0x02, 0x03, 0x00, 0x00, 0x02, 0x06, 0x01, 0x00, 0x04, 0x0b, 0x08, 0x00, 0x09, 0x00, 0x00, 0x00
        /*0020*/ 	.byte	0x00, 0x00, 0x00, 0x00


//--------------------- .nv.info._Z5sort2PiS_     --------------------------
	.section	.nv.info._Z5sort2PiS_,"",@"SHT_CUDA_INFO"
	.sectionflags	@""
	.align	4


	//----- nvinfo : EIATTR_CUDA_API_VERSION
	.align		4
        /*0000*/ 	.byte	0x04, 0x37
        /*0002*/ 	.short	(.L_13 - .L_12)
.L_12:
        /*0004*/ 	.word	0x00000082


	//----- nvinfo : EIATTR_KPARAM_INFO
	.align		4
.L_13:
        /*0008*/ 	.byte	0x04, 0x17
        /*000a*/ 	.short	(.L_15 - .L_14)
.L_14:
        /*000c*/ 	.word	0x00000000
        /*0010*/ 	.short	0x0001
        /*0012*/ 	.short	0x0008
        /*0014*/ 	.byte	0x00, 0xf5, 0x21, 0x00


	//----- nvinfo : EIATTR_KPARAM_INFO
	.align		4
.L_15:
        /*0018*/ 	.byte	0x04, 0x17
        /*001a*/ 	.short	(.L_17 - .L_16)
.L_16:
        /*001c*/ 	.word	0x00000000
        /*0020*/ 	.short	0x0000
        /*0022*/ 	.short	0x0000
        /*0024*/ 	.byte	0x00, 0xf5, 0x21, 0x00


	//----- nvinfo : EIATTR_SPARSE_MMA_MASK
	.align		4
.L_17:
        /*0028*/ 	.byte	0x03, 0x50
        /*002a*/ 	.short	0x0000


	//----- nvinfo : EIATTR_MAXREG_COUNT
	.align		4
        /*002c*/ 	.byte	0x03, 0x1b
        /*002e*/ 	.short	0x00ff


	//----- nvinfo : EIATTR_NUM_BARRIERS
	.align		4
        /*0030*/ 	.byte	0x02, 0x4c
        /*0032*/ 	.byte	0x01
	.zero		1


	//----- nvinfo : EIATTR_MERCURY_ISA_VERSION
	.align		4
        /*0034*/ 	.byte	0x03, 0x5f
        /*0036*/ 	.short	0x0101


	//----- nvinfo : EIATTR_VRC_CTA_INIT_COUNT
	.align		4
        /*0038*/ 	.byte	0x02, 0x4a
	.zero		1
	.zero		1


	//----- nvinfo : EIATTR_EXIT_INSTR_OFFSETS
	.align		4
        /*003c*/ 	.byte	0x04, 0x1c
        /*003e*/ 	.short	(.L_19 - .L_18)


	//   ....[0]....
.L_18:
        /*0040*/ 	.word	0x000008b0


	//----- nvinfo : EIATTR_CRS_STACK_SIZE
	.align		4
.L_19:
        /*0044*/ 	.byte	0x04, 0x1e
        /*0046*/ 	.short	(.L_21 - .L_20)
.L_20:
        /*0048*/ 	.word	0x00000000


	//----- nvinfo : EIATTR_CBANK_PARAM_SIZE
	.align		4
.L_21:
        /*004c*/ 	.byte	0x03, 0x19
        /*004e*/ 	.short	0x0010


	//----- nvinfo : EIATTR_PARAM_CBANK
	.align		4
        /*0050*/ 	.byte	0x04, 0x0a
        /*0052*/ 	.short	(.L_23 - .L_22)
	.align		4
.L_22:
        /*0054*/ 	.word	index@(.nv.constant0._Z5sort2PiS_)
        /*0058*/ 	.short	0x0380
        /*005a*/ 	.short	0x0010


	//----- nvinfo : EIATTR_SW_WAR
	.align		4
.L_23:
        /*005c*/ 	.byte	0x04, 0x36
        /*005e*/ 	.short	(.L_25 - .L_24)
.L_24:
        /*0060*/ 	.word	0x00000008
.L_25:


//--------------------- .nv.info._Z4sortPiS_      --------------------------
	.section	.nv.info._Z4sortPiS_,"",@"SHT_CUDA_INFO"
	.sectionflags	@""
	.align	4


	//----- nvinfo : EIATTR_CUDA_API_VERSION
	.align		4
        /*0000*/ 	.byte	0x04, 0x37
        /*0002*/ 	.short	(.L_27 - .L_26)
.L_26:
        /*0004*/ 	.word	0x00000082


	//----- nvinfo : EIATTR_KPARAM_INFO
	.align		4
.L_27:
        /*0008*/ 	.byte	0x04, 0x17
        /*000a*/ 	.short	(.L_29 - .L_28)
.L_28:
        /*000c*/ 	.word	0x00000000
        /*0010*/ 	.short	0x0001
        /*0012*/ 	.short	0x0008
        /*0014*/ 	.byte	0x00, 0xf5, 0x21, 0x00


	//----- nvinfo : EIATTR_KPARAM_INFO
	.align		4
.L_29:
        /*0018*/ 	.byte	0x04, 0x17
        /*001a*/ 	.short	(.L_31 - .L_30)
.L_30:
        /*001c*/ 	.word	0x00000000
        /*0020*/ 	.short	0x0000
        /*0022*/ 	.short	0x0000
        /*0024*/ 	.byte	0x00, 0xf5, 0x21, 0x00


	//----- nvinfo : EIATTR_SPARSE_MMA_MASK
	.align		4
.L_31:
        /*0028*/ 	.byte	0x03, 0x50
        /*002a*/ 	.short	0x0000


	//----- nvinfo : EIATTR_MAXREG_COUNT
	.align		4
        /*002c*/ 	.byte	0x03, 0x1b
        /*002e*/ 	.short	0x00ff


	//----- nvinfo : EIATTR_NUM_BARRIERS
	.align		4
        /*0030*/ 	.byte	0x02, 0x4c
        /*0032*/ 	.byte	0x01
	.zero		1


	//----- nvinfo : EIATTR_MERCURY_ISA_VERSION
	.align		4
        /*0034*/ 	.byte	0x03, 0x5f
        /*0036*/ 	.short	0x0101


	//----- nvinfo : EIATTR_VRC_CTA_INIT_COUNT
	.align		4
        /*0038*/ 	.byte	0x02, 0x4a
	.zero		1
	.zero		1


	//----- nvinfo : EIATTR_EXIT_INSTR_OFFSETS
	.align		4
        /*003c*/ 	.byte	0x04, 0x1c
        /*003e*/ 	.short	(.L_33 - .L_32)


	//   ....[0]....
.L_32:
        /*0040*/ 	.word	0x00000210


	//----- nvinfo : EIATTR_CBANK_PARAM_SIZE
	.align		4
.L_33:
        /*0044*/ 	.byte	0x03, 0x19
        /*0046*/ 	.short	0x0010


	//----- nvinfo : EIATTR_PARAM_CBANK
	.align		4
        /*0048*/ 	.byte	0x04, 0x0a
        /*004a*/ 	.short	(.L_35 - .L_34)
	.align		4
.L_34:
        /*004c*/ 	.word	index@(.nv.constant0._Z4sortPiS_)
        /*0050*/ 	.short	0x0380
        /*0052*/ 	.short	0x0010


	//----- nvinfo : EIATTR_SW_WAR
	.align		4
.L_35:
        /*0054*/ 	.byte	0x04, 0x36
        /*0056*/ 	.short	(.L_37 - .L_36)
.L_36:
        /*0058*/ 	.word	0x00000008
.L_37:


//--------------------- .nv.callgraph             --------------------------
	.section	.nv.callgraph,"",@"SHT_CUDA_CALLGRAPH"
	.align	4
	.sectionentsize	8
	.align		4
        /*0000*/ 	.word	0x00000000
	.align		4
        /*0004*/ 	.word	0xffffffff
	.align		4
        /*0008*/ 	.word	0x00000000
	.align		4
        /*000c*/ 	.word	0xfffffffe
	.align		4
        /*0010*/ 	.word	0x00000000
	.align		4
        /*0014*/ 	.word	0xfffffffd
	.align		4
        /*0018*/ 	.word	0x00000000
	.align		4
        /*001c*/ 	.word	0xfffffffc


//--------------------- .text._Z5sort2PiS_        --------------------------
	.section	.text._Z5sort2PiS_,"ax",@progbits
	.align	128
        .global         _Z5sort2PiS_
        .type           _Z5sort2PiS_,@function
        .size           _Z5sort2PiS_,(.L_x_9 - _Z5sort2PiS_)
        .other          _Z5sort2PiS_,@"STO_CUDA_ENTRY STV_DEFAULT"
_Z5sort2PiS_:
.text._Z5sort2PiS_:
[----:B------:R-:W-:Y:S01]  /*0000*/  LDC R1, c[0x0][0x37c] ;  /* 0x0000df00ff017b82 */ /* 0x000fe20000000800 */
[----:B------:R-:W0:Y:S07]  /*0010*/  S2R R7, SR_TID.X ;  /* 0x0000000000077919 */ /* 0x000e2e0000002100 */
[----:B------:R-:W0:Y:S01]  /*0020*/  S2UR UR6, SR_CTAID.X ;  /* 0x00000000000679c3 */ /* 0x000e220000002500 */
[----:B------:R-:W1:Y:S07]  /*0030*/  LDCU.64 UR4, c[0x0][0x358] ;  /* 0x00006b00ff0477ac */ /* 0x000e6e0008000a00 */
[----:B------:R-:W0:Y:S08]  /*0040*/  LDC R0, c[0x0][0x360] ;  /* 0x0000d800ff007b82 */ /* 0x000e300000000800 */
[----:B------:R-:W2:Y:S01]  /*0050*/  LDC.64 R2, c[0x0][0x380] ;  /* 0x0000e000ff027b82 */ /* 0x000ea20000000a00 */
[----:B0-----:R-:W-:-:S04]  /*0060*/  IMAD R5, R0, UR6, R7 ;  /* 0x0000000600057c24 */ /* 0x001fc8000f8e0207 */
[----:B--2---:R-:W-:-:S06]  /*0070*/  IMAD.WIDE R2, R5, 0x4, R2 ;  /* 0x0000000405027825 */ /* 0x004fcc00078e0202 */
[----:B-1----:R0:W5:Y:S01]  /*0080*/  LDG.E R2, desc[UR4][R2.64] ;  /* 0x0000000402027981 */ /* 0x002162000c1e1900 */
[----:B------:R-:W-:Y:S02]  /*0090*/  ISETP.GT.U32.AND P0, PT, R7, 0x4, PT ;  /* 0x000000040700780c */ /* 0x000fe40003f04070 */
[----:B------:R-:W-:-:S11]  /*00a0*/  CS2R R8, SRZ ;  /* 0x0000000000087805 */ /* 0x000fd6000001ff00 */
[----:B0-----:R-:W-:Y:S05]  /*00b0*/  @P0 BRA `(.L_x_0) ;  /* 0x0000000400ec0947 */ /* 0x001fea0003800000 */
[----:B------:R-:W0:Y:S01]  /*00c0*/  S2R R5, SR_CgaCtaId ;  /* 0x0000000000057919 */ /* 0x000e220000008800 */
[C---:B------:R-:W-:Y:S01]  /*00d0*/  LOP3.LUT R12, R0.reuse, 0x7, RZ, 0xc0, !PT ;  /* 0x00000007000c7812 */ /* 0x040fe200078ec0ff */
[----:B------:R-:W-:Y:S01]  /*00e0*/  IMAD.MOV.U32 R3, RZ, RZ, R7 ;  /* 0x000000ffff037224 */ /* 0x000fe200078e0007 */
[----:B------:R-:W-:Y:S01]  /*00f0*/  MOV R4, 0x400 ;  /* 0x0000040000047802 */ /* 0x000fe20000000f00 */
[----:B------:R-:W-:Y:S01]  /*0100*/  IMAD.MOV.U32 R8, RZ, RZ, RZ ;  /* 0x000000ffff087224 */ /* 0x000fe200078e00ff */
[----:B------:R-:W-:Y:S01]  /*0110*/  LOP3.LUT R14, R0, 0x3, RZ, 0xc0, !PT ;  /* 0x00000003000e7812 */ /* 0x000fe200078ec0ff */
[----:B------:R-:W-:-:S05]  /*0120*/  VIADD R6, R12, 0xffffffff ;  /* 0xffffffff0c067836 */ /* 0x000fca0000000000 */
[----:B------:R-:W-:Y:S02]  /*0130*/  ISETP.GE.U32.AND P1, PT, R6, 0x3, PT ;  /* 0x000000030600780c */ /* 0x000fe40003f26070 */
[----:B------:R-:W-:-:S05]  /*0140*/  LOP3.LUT R6, R0, 0xfffffff8, RZ, 0xc0, !PT ;  /* 0xfffffff800067812 */ /* 0x000fca00078ec0ff */
[----:B------:R-:W-:Y:S01]  /*0150*/  IMAD.MOV R6, RZ, RZ, -R6 ;  /* 0x000000ffff067224 */ /* 0x000fe200078e0a06 */
[----:B0-----:R-:W-:Y:S02]  /*0160*/  LEA R4, R5, R4, 0x18 ;  /* 0x0000000405047211 */ /* 0x001fe400078ec0ff */
[----:B------:R-:W-:Y:S02]  /*0170*/  LOP3.LUT R5, R0, 0x7f8, RZ, 0xc0, !PT ;  /* 0x000007f800057812 */ /* 0x000fe400078ec0ff */
[----:B------:R-:W-:-:S07]  /*0180*/  LEA R7, R3, R4, 0x2 ;  /* 0x0000000403077211 */ /* 0x000fce00078e10ff */
.L_x_6:
[----:B0-----:R-:W0:Y:S02]  /*0190*/  LDC.64 R10, c[0x0][0x380] ;  /* 0x0000e000ff0a7b82 */ /* 0x001e240000000a00 */
[----:B0-----:R-:W-:-:S06]  /*01a0*/  IMAD.WIDE.U32 R10, R3, 0x4, R10 ;  /* 0x00000004030a7825 */ /* 0x001fcc00078e000a */
[----:B------:R-:W2:Y:S01]  /*01b0*/  LDG.E R10, desc[UR4][R10.64] ;  /* 0x000000040a0a7981 */ /* 0x000ea2000c1e1900 */
[----:B------:R-:W-:Y:S01]  /*01c0*/  ISETP.GE.U32.AND P2, PT, R0, 0x8, PT ;  /* 0x000000080000780c */ /* 0x000fe20003f46070 */
[----:B------:R-:W-:Y:S05]  /*01d0*/  WARPSYNC.ALL ;  /* 0x0000000000007948 */ /* 0x000fea0003800000 */
[C---:B------:R-:W-:Y:S01]  /*01e0*/  ISETP.GE.U32.AND P0, PT, R3.reuse, 0x2, PT ;  /* 0x000000020300780c */ /* 0x040fe20003f06070 */
[----:B------:R-:W-:Y:S02]  /*01f0*/  IMAD.MOV.U32 R9, RZ, RZ, RZ ;  /* 0x000000ffff097224 */ /* 0x000fe400078e00ff */
[----:B------:R-:W-:Y:S01]  /*0200*/  VIADD R3, R3, 0x3 ;  /* 0x0000000303037836 */ /* 0x000fe20000000000 */
[----:B--2---:R0:W-:Y:S01]  /*0210*/  STS [R7], R10 ;  /* 0x0000000a07007388 */ /* 0x0041e20000000800 */
[----:B------:R-:W-:Y:S06]  /*0220*/  BAR.SYNC.DEFER_BLOCKING 0x0 ;  /* 0x0000000000007b1d */ /* 0x000fec0000010000 */
[----:B------:R-:W-:Y:S05]  /*0230*/  @!P2 BRA `(.L_x_1) ;  /* 0x0000000000bca947 */ /* 0x000fea0003800000 */
[----:B------:R-:W-:Y:S02]  /*0240*/  VIADD R9, R4, 0x10 ;  /* 0x0000001004097836 */ /* 0x000fe40000000000 */
[----:B0-----:R-:W-:-:S07]  /*0250*/  IMAD.MOV.U32 R10, RZ, RZ, R6 ;  /* 0x000000ffff0a7224 */ /* 0x001fce00078e0006 */
.L_x_2:
[----:B------:R-:W0:Y:S01]  /*0260*/  LDS R11, [R9+-0x10] ;  /* 0xfffff000090b7984 */ /* 0x000e220000000800 */
[----:B------:R-:W-:Y:S01]  /*0270*/  VIADD R10, R10, 0x8 ;  /* 0x000000080a0a7836 */ /* 0x000fe20000000000 */
[----:B------:R-:W-:Y:S06]  /*0280*/  BAR.SYNC.DEFER_BLOCKING 0x0 ;  /* 0x0000000000007b1d */ /* 0x000fec0000010000 */
[----:B------:R-:W1:Y:S02]  /*0290*/  LDS R13, [R9+-0xc] ;  /* 0xfffff400090d7984 */ /* 0x000e640000000800 */
[----:B------:R-:W-:Y:S01]  /*02a0*/  BAR.SYNC.DEFER_BLOCKING 0x0 ;  /* 0x0000000000007b1d */ /* 0x000fe20000010000 */
[----:B0----5:R-:W-:-:S02]  /*02b0*/  ISETP.GT.AND P2, PT, R2, R11, PT ;  /* 0x0000000b0200720c */ /* 0x021fc40003f44270 */
[----:B------:R-:W-:-:S11]  /*02c0*/  IADD3 R11, PT, PT, R8, 0x1, RZ ;  /* 0x00000001080b7810 */ /* 0x000fd60007ffe0ff */
[----:B------:R-:W-:Y:S01]  /*02d0*/  @!P2 IMAD.MOV R11, RZ, RZ, R8 ;  /* 0x000000ffff0ba224 */ /* 0x000fe200078e0208 */
[----:B------:R-:W0:Y:S03]  /*02e0*/  LDS R15, [R9+-0x8] ;  /* 0xfffff800090f7984 */ /* 0x000e260000000800 */
[----:B------:R-:W-:Y:S01]  /*02f0*/  VIADD R8, R11, 0x1 ;  /* 0x000000010b087836 */ /* 0x000fe20000000000 */
[----:B------:R-:W-:Y:S01]  /*0300*/  BAR.SYNC.DEFER_BLOCKING 0x0 ;  /* 0x0000000000007b1d */ /* 0x000fe20000010000 */
[----:B-1----:R-:W-:-:S13]  /*0310*/  ISETP.GT.AND P3, PT, R2, R13, PT ;  /* 0x0000000d0200720c */ /* 0x002fda0003f64270 */
[----:B------:R-:W-:Y:S01]  /*0320*/  @!P3 IMAD.MOV R8, RZ, RZ, R11 ;  /* 0x000000ffff08b224 */ /* 0x000fe200078e020b */
[----:B------:R-:W1:Y:S03]  /*0330*/  LDS R17, [R9+-0x4] ;  /* 0xfffffc0009117984 */ /* 0x000e660000000800 */
[----:B------:R-:W-:Y:S01]  /*0340*/  VIADD R11, R8, 0x1 ;  /* 0x00000001080b7836 */ /* 0x000fe20000000000 */
[----:B------:R-:W-:Y:S01]  /*0350*/  BAR.SYNC.DEFER_BLOCKING 0x0 ;  /* 0x0000000000007b1d */ /* 0x000fe20000010000 */
[----:B0-----:R-:W-:-:S13]  /*0360*/  ISETP.GT.AND P2, PT, R2, R15, PT ;  /* 0x0000000f0200720c */ /* 0x001fda0003f44270 */
[----:B------:R-:W-:Y:S01]  /*0370*/  @!P2 IADD3 R11, PT, PT, R8, RZ, RZ ;  /* 0x000000ff080ba210 */ /* 0x000fe20007ffe0ff */
[----:B------:R-:W0:Y:S04]  /*0380*/  LDS R19, [R9] ;  /* 0x0000000009137984 */ /* 0x000e280000000800 */
[----:B------:R-:W-:Y:S01]  /*0390*/  VIADD R8, R11, 0x1 ;  /* 0x000000010b087836 */ /* 0x000fe20000000000 */
[----:B------:R-:W-:Y:S01]  /*03a0*/  BAR.SYNC.DEFER_BLOCKING 0x0 ;  /* 0x0000000000007b1d */ /* 0x000fe20000010000 */
[----:B-1----:R-:W-:-:S13]  /*03b0*/  ISETP.GT.AND P3, PT, R2, R17, PT ;  /* 0x000000110200720c */ /* 0x002fda0003f64270 */
[----:B------:R-:W-:Y:S01]  /*03c0*/  @!P3 IMAD.MOV R8, RZ, RZ, R11 ;  /* 0x000000ffff08b224 */ /* 0x000fe200078e020b */
[----:B------:R-:W1:Y:S03]  /*03d0*/  LDS R21, [R9+0x4] ;  /* 0x0000040009157984 */ /* 0x000e660000000800 */
[----:B------:R-:W-:Y:S01]  /*03e0*/  VIADD R11, R8, 0x1 ;  /* 0x00000001080b7836 */ /* 0x000fe20000000000 */
[----:B------:R-:W-:Y:S01]  /*03f0*/  BAR.SYNC.DEFER_BLOCKING 0x0 ;  /* 0x0000000000007b1d */ /* 0x000fe20000010000 */
[----:B0-----:R-:W-:-:S13]  /*0400*/  ISETP.GT.AND P2, PT, R2, R19, PT ;  /* 0x000000130200720c */ /* 0x001fda0003f44270 */
[----:B------:R-:W-:Y:S01]  /*0410*/  @!P2 IMAD.MOV R11, RZ, RZ, R8 ;  /* 0x000000ffff0ba224 */ /* 0x000fe200078e0208 */
[----:B------:R-:W0:Y:S04]  /*0420*/  LDS R13, [R9+0x8] ;  /* 0x00000800090d7984 */ /* 0x000e280000000800 */
[----:B------:R-:W-:Y:S01]  /*0430*/  IADD3 R8, PT, PT, R11, 0x1, RZ ;  /* 0x000000010b087810 */ /* 0x000fe20007ffe0ff */
[----:B------:R-:W-:Y:S01]  /*0440*/  BAR.SYNC.DEFER_BLOCKING 0x0 ;  /* 0x0000000000007b1d */ /* 0x000fe20000010000 */
[----:B-1----:R-:W-:-:S13]  /*0450*/  ISETP.GT.AND P3, PT, R2, R21, PT ;  /* 0x000000150200720c */ /* 0x002fda0003f64270 */
[----:B------:R-:W-:Y:S01]  /*0460*/  @!P3 IMAD.MOV R8, RZ, RZ, R11 ;  /* 0x000000ffff08b224 */ /* 0x000fe200078e020b */
[----:B------:R1:W2:Y:S03]  /*0470*/  LDS R15, [R9+0xc] ;  /* 0x00000c00090f7984 */ /* 0x0002a60000000800 */
[----:B------:R-:W-:Y:S02]  /*0480*/  VIADD R11, R8, 0x1 ;  /* 0x00000001080b7836 */ /* 0x000fe40000000000 */
[----:B-1----:R-:W-:Y:S01]  /*0490*/  VIADD R9, R9, 0x20 ;  /* 0x0000002009097836 */ /* 0x002fe20000000000 */
[----:B------:R-:W-:Y:S01]  /*04a0*/  BAR.SYNC.DEFER_BLOCKING 0x0 ;  /* 0x0000000000007b1d */ /* 0x000fe20000010000 */
[----:B0-----:R-:W-:-:S13]  /*04b0*/  ISETP.GT.AND P2, PT, R2, R13, PT ;  /* 0x0000000d0200720c */ /* 0x001fda0003f44270 */
[----:B------:R-:W-:Y:S01]  /*04c0*/  @!P2 IMAD.MOV R11, RZ, RZ, R8 ;  /* 0x000000ffff0ba224 */ /* 0x000fe200078e0208 */
[----:B------:R-:W-:-:S04]  /*04d0*/  ISETP.NE.AND P2, PT, R10, RZ, PT ;  /* 0x000000ff0a00720c */ /* 0x000fc80003f45270 */
[----:B------:R-:W-:Y:S02]  /*04e0*/  IADD3 R8, PT, PT, R11, 0x1, RZ ;  /* 0x000000010b087810 */ /* 0x000fe40007ffe0ff */
[----:B--2---:R-:W-:-:S13]  /*04f0*/  ISETP.GT.AND P3, PT, R2, R15, PT ;  /* 0x0000000f0200720c */ /* 0x004fda0003f64270 */
[----:B------:R-:W-:Y:S01]  /*0500*/  @!P3 IMAD.MOV R8, RZ, RZ, R11 ;  /* 0x000000ffff08b224 */ /* 0x000fe200078e020b */
[----:B------:R-:W-:Y:S06]  /*0510*/  @P2 BRA `(.L_x_2) ;  /* 0xfffffffc00502947 */ /* 0x000fec000383ffff */
[----:B------:R-:W-:-:S07]  /*0520*/  IMAD.MOV.U32 R9, RZ, RZ, R5 ;  /* 0x000000ffff097224 */ /* 0x000fce00078e0005 */
.L_x_1:
[----:B------:R-:W-:-:S13]  /*0530*/  ISETP.NE.AND P2, PT, R12, RZ, PT ;  /* 0x000000ff0c00720c */ /* 0x000fda0003f45270 */
[----:B------:R-:W-:Y:S05]  /*0540*/  @!P2 BRA `(.L_x_3) ;  /* 0x0000000000c0a947 */ /* 0x000fea0003800000 */
[----:B------:R-:W-:Y:S01]  /*0550*/  ISETP.NE.AND P2, PT, R14, RZ, PT ;  /* 0x000000ff0e00720c */ /* 0x000fe20003f45270 */
[----:B------:R-:W-:-:S12]  /*0560*/  @!P1 BRA `(.L_x_4) ;  /* 0x0000000000589947 */ /* 0x000fd80003800000 */
[C---:B0-----:R-:W-:Y:S02]  /*0570*/  IMAD R10, R9.reuse, 0x4, R4 ;  /* 0x00000004090a7824 */ /* 0x041fe400078e0204 */
[----:B------:R-:W-:-:S03]  /*0580*/  VIADD R9, R9, 0x4 ;  /* 0x0000000409097836 */ /* 0x000fc60000000000 */
[----:B------:R-:W0:Y:S01]  /*0590*/  LDS R11, [R10] ;  /* 0x000000000a0b7984 */ /* 0x000e220000000800 */
[----:B------:R-:W-:Y:S06]  /*05a0*/  BAR.SYNC.DEFER_BLOCKING 0x0 ;  /* 0x0000000000007b1d */ /* 0x000fec0000010000 */
[----:B------:R-:W1:Y:S02]  /*05b0*/  LDS R13, [R10+0x4] ;  /* 0x000004000a0d7984 */ /* 0x000e640000000800 */
[----:B------:R-:W-:Y:S01]  /*05c0*/  BAR.SYNC.DEFER_BLOCKING 0x0 ;  /* 0x0000000000007b1d */ /* 0x000fe20000010000 */
[----:B0----5:R-:W-:-:S02]  /*05d0*/  ISETP.GT.AND P4, PT, R2, R11, PT ;  /* 0x0000000b0200720c */ /* 0x021fc40003f84270 */
[----:B------:R-:W-:-:S11]  /*05e0*/  IADD3 R11, PT, PT, R8, 0x1, RZ ;  /* 0x00000001080b7810 */ /* 0x000fd60007ffe0ff */
[----:B------:R-:W-:Y:S01]  /*05f0*/  @!P4 IMAD.MOV R11, RZ, RZ, R8 ;  /* 0x000000ffff0bc224 */ /* 0x000fe200078e0208 */
[----:B------:R-:W0:Y:S03]  /*0600*/  LDS R15, [R10+0x8] ;  /* 0x000008000a0f7984 */ /* 0x000e260000000800 */
[----:B------:R-:W-:Y:S01]  /*0610*/  VIADD R8, R11, 0x1 ;  /* 0x000000010b087836 */ /* 0x000fe20000000000 */
[----:B------:R-:W-:Y:S01]  /*0620*/  BAR.SYNC.DEFER_BLOCKING 0x0 ;  /* 0x0000000000007b1d */ /* 0x000fe20000010000 */
[----:B-1----:R-:W-:-:S13]  /*0630*/  ISETP.GT.AND P3, PT, R2, R13, PT ;  /* 0x0000000d0200720c */ /* 0x002fda0003f64270 */
[----:B------:R-:W-:Y:S01]  /*0640*/  @!P3 IMAD.MOV R8, RZ, RZ, R11 ;  /* 0x000000ffff08b224 */ /* 0x000fe200078e020b */
[----:B------:R-:W1:Y:S04]  /*0650*/  LDS R17, [R10+0xc] ;  /* 0x00000c000a117984 */ /* 0x000e680000000800 */
[----:B------:R-:W-:Y:S01]  /*0660*/  IADD3 R11, PT, PT, R8, 0x1, RZ ;  /* 0x00000001080b7810 */ /* 0x000fe20007ffe0ff */
[----:B------:R-:W-:Y:S01]  /*0670*/  BAR.SYNC.DEFER_BLOCKING 0x0 ;  /* 0x0000000000007b1d */ /* 0x000fe20000010000 */
[----:B0-----:R-:W-:-:S13]  /*0680*/  ISETP.GT.AND P4, PT, R2, R15, PT ;  /* 0x0000000f0200720c */ /* 0x001fda0003f84270 */
[----:B------:R-:W-:-:S04]  /*0690*/  @!P4 IMAD.MOV R11, RZ, RZ, R8 ;  /* 0x000000ffff0bc224 */ /* 0x000fc800078e0208 */
[----:B------:R-:W-:Y:S01]  /*06a0*/  VIADD R8, R11, 0x1 ;  /* 0x000000010b087836 */ /* 0x000fe20000000000 */
[----:B-1----:R-:W-:-:S13]  /*06b0*/  ISETP.GT.AND P3, PT, R2, R17, PT ;  /* 0x000000110200720c */ /* 0x002fda0003f64270 */
[----:B------:R-:W-:-:S07]  /*06c0*/  @!P3 IADD3 R8, PT, PT, R11, RZ, RZ ;  /* 0x000000ff0b08b210 */ /* 0x000fce0007ffe0ff */
.L_x_4:
[----:B------:R-:W-:Y:S05]  /*06d0*/  @!P2 BRA `(.L_x_3) ;  /* 0x00000000005ca947 */ /* 0x000fea0003800000 */
[----:B------:R-:W-:Y:S02]  /*06e0*/  ISETP.NE.AND P3, PT, R14, 0x1, PT ;  /* 0x000000010e00780c */ /* 0x000fe40003f65270 */
[----:B------:R-:W-:-:S11]  /*06f0*/  LOP3.LUT P2, RZ, R0, 0x1, RZ, 0xc0, !PT ;  /* 0x0000000100ff7812 */ /* 0x000fd6000784c0ff */
[----:B------:R-:W-:Y:S05]  /*0700*/  @!P3 BRA `(.L_x_5) ;  /* 0x000000000030b947 */ /* 0x000fea0003800000 */
[C---:B------:R-:W-:Y:S02]  /*0710*/  IMAD R15, R9.reuse, 0x4, R4 ;  /* 0x00000004090f7824 */ /* 0x040fe400078e0204 */
[----:B0-----:R-:W-:Y:S02]  /*0720*/  VIADD R10, R8, 0x1 ;  /* 0x00000001080a7836 */ /* 0x001fe40000000000 */
[----:B------:R-:W-:Y:S01]  /*0730*/  VIADD R9, R9, 0x2 ;  /* 0x0000000209097836 */ /* 0x000fe20000000000 */
[----:B------:R-:W0:Y:S01]  /*0740*/  LDS R11, [R15] ;  /* 0x000000000f0b7984 */ /* 0x000e220000000800 */
[----:B------:R-:W-:Y:S06]  /*0750*/  BAR.SYNC.DEFER_BLOCKING 0x0 ;  /* 0x0000000000007b1d */ /* 0x000fec0000010000 */
[----:B------:R-:W1:Y:S02]  /*0760*/  LDS R13, [R15+0x4] ;  /* 0x000004000f0d7984 */ /* 0x000e640000000800 */
[----:B------:R-:W-:Y:S01]  /*0770*/  BAR.SYNC.DEFER_BLOCKING 0x0 ;  /* 0x0000000000007b1d */ /* 0x000fe20000010000 */
[----:B0----5:R-:W-:-:S13]  /*0780*/  ISETP.GT.AND P3, PT, R2, R11, PT ;  /* 0x0000000b0200720c */ /* 0x021fda0003f64270 */
[----:B------:R-:W-:-:S05]  /*0790*/  @!P3 IMAD.MOV R10, RZ, RZ, R8 ;  /* 0x000000ffff0ab224 */ /* 0x000fca00078e0208 */
[----:B------:R-:W-:Y:S02]  /*07a0*/  IADD3 R8, PT, PT, R10, 0x1, RZ ;  /* 0x000000010a087810 */ /* 0x000fe40007ffe0ff */
[----:B-1----:R-:W-:-:S13]  /*07b0*/  ISETP.GT.AND P4, PT, R2, R13, PT ;  /* 0x0000000d0200720c */ /* 0x002fda0003f84270 */
[----:B------:R-:W-:-:S07]  /*07c0*/  @!P4 IMAD.MOV R8, RZ, RZ, R10 ;  /* 0x000000ffff08c224 */ /* 0x000fce00078e020a */
.L_x_5:
[----:B------:R-:W-:Y:S05]  /*07d0*/  @!P2 BRA `(.L_x_3) ;  /* 0x00000000001ca947 */ /* 0x000fea0003800000 */
[----:B------:R-:W-:Y:S01]  /*07e0*/  IMAD R9, R9, 0x4, R4 ;  /* 0x0000000409097824 */ /* 0x000fe200078e0204 */
[----:B0-----:R-:W-:-:S05]  /*07f0*/  IADD3 R10, PT, PT, R8, 0x1, RZ ;  /* 0x00000001080a7810 */ /* 0x001fca0007ffe0ff */
[----:B------:R-:W0:Y:S01]  /*0800*/  LDS R9, [R9] ;  /* 0x0000000009097984 */ /* 0x000e220000000800 */
[----:B------:R-:W-:Y:S01]  /*0810*/  BAR.SYNC.DEFER_BLOCKING 0x0 ;  /* 0x0000000000007b1d */ /* 0x000fe20000010000 */
[----:B0----5:R-:W-:-:S13]  /*0820*/  ISETP.GT.AND P2, PT, R2, R9, PT ;  /* 0x000000090200720c */ /* 0x021fda0003f44270 */
[----:B------:R-:W-:-:S04]  /*0830*/  @!P2 IMAD.MOV R10, RZ, RZ, R8 ;  /* 0x000000ffff0aa224 */ /* 0x000fc800078e0208 */
[----:B------:R-:W-:-:S07]  /*0840*/  IMAD.MOV.U32 R8, RZ, RZ, R10 ;  /* 0x000000ffff087224 */ /* 0x000fce00078e000a */
.L_x_3:
[----:B------:R-:W-:Y:S05]  /*0850*/  @!P0 BRA `(.L_x_6) ;  /* 0xfffffff8004c8947 */ /* 0x000fea000383ffff */
[----:B------:R-:W-:-:S07]  /*0860*/  SHF.R.S32.HI R9, RZ, 0x1f, R8 ;  /* 0x0000001fff097819 */ /* 0x000fce0000011408 */
.L_x_0:
[----:B------:R-:W1:Y:S02]  /*0870*/  LDCU.64 UR6, c[0x0][0x388] ;  /* 0x00007100ff0677ac */ /* 0x000e640008000a00 */
[----:B-1----:R-:W-:-:S04]  /*0880*/  LEA R4, P0, R8, UR6, 0x2 ;  /* 0x0000000608047c11 */ /* 0x002fc8000f8010ff */
[----:B------:R-:W-:-:S05]  /*0890*/  LEA.HI.X R5, R8, UR7, R9, 0x2, P0 ;  /* 0x0000000708057c11 */ /* 0x000fca00080f1409 */
[----:B-----5:R-:W-:Y:S01]  /*08a0*/  STG.E desc[UR4][R4.64], R2 ;  /* 0x0000000204007986 */ /* 0x020fe2000c101904 */
[----:B------:R-:W-:Y:S05]  /*08b0*/  EXIT ;  /* 0x000000000000794d */ /* 0x000fea0003800000 */
.L_x_7:
[----:B------:R-:W-:-:S00]  /*08c0*/  BRA `(.L_x_7) ;  /* 0xfffffffc00fc7947 */ /* 0x000fc0000383ffff */
[----:B------:R-:W-:-:S00]  /*08d0*/  NOP ;  /* 0x0000000000007918 */ /* 0x000fc00000000000 */
        /* <DEDUP_REMOVED lines=10> */
.L_x_9:


//--------------------- .text._Z4sortPiS_         --------------------------
	.section	.text._Z4sortPiS_,"ax",@progbits
	.align	128
        .global         _Z4sortPiS_
        .type           _Z4sortPiS_,@function
        .size           _Z4sortPiS_,(.L_x_10 - _Z4sortPiS_)
        .other          _Z4sortPiS_,@"STO_CUDA_ENTRY STV_DEFAULT"
_Z4sortPiS_:
.text._Z4sortPiS_:
[----:B------:R-:W-:Y:S01]  /*0000*/  LDC R1, c[0x0][0x37c] ;  /* 0x0000df00ff017b82 */ /* 0x000fe20000000800 */
[----:B------:R-:W0:Y:S07]  /*0010*/  S2R R5, SR_TID.X ;  /* 0x0000000000057919 */ /* 0x000e2e0000002100 */
[----:B------:R-:W0:Y:S01]  /*0020*/  LDC.64 R2, c[0x0][0x380] ;  /* 0x0000e000ff027b82 */ /* 0x000e220000000a00 */
[----:B------:R-:W1:Y:S01]  /*0030*/  LDCU.64 UR6, c[0x0][0x358] ;  /* 0x00006b00ff0677ac */ /* 0x000e620008000a00 */
[----:B0-----:R-:W-:-:S06]  /*0040*/  IMAD.WIDE.U32 R2, R5, 0x4, R2 ;  /* 0x0000000405027825 */ /* 0x001fcc00078e0002 */
[----:B-1----:R-:W2:Y:S01]  /*0050*/  LDG.E R2, desc[UR6][R2.64] ;  /* 0x0000000602027981 */ /* 0x002ea2000c1e1900 */
[----:B------:R-:W0:Y:S01]  /*0060*/  S2UR UR5, SR_CgaCtaId ;  /* 0x00000000000579c3 */ /* 0x000e220000008800 */
[----:B------:R-:W-:Y:S02]  /*0070*/  UMOV UR4, 0x400 ;  /* 0x0000040000047882 */ /* 0x000fe40000000000 */
[----:B0-----:R-:W-:-:S06]  /*0080*/  ULEA UR4, UR5, UR4, 0x18 ;  /* 0x0000000405047291 */ /* 0x001fcc000f8ec0ff */
[----:B------:R-:W-:-:S05]  /*0090*/  LEA R5, R5, UR4, 0x2 ;  /* 0x0000000405057c11 */ /* 0x000fca000f8e10ff */
[----:B--2---:R-:W-:Y:S01]  /*00a0*/  STS [R5], R2 ;  /* 0x0000000205007388 */ /* 0x004fe20000000800 */
[----:B------:R-:W-:Y:S06]  /*00b0*/  BAR.SYNC.DEFER_BLOCKING 0x0 ;  /* 0x0000000000007b1d */ /* 0x000fec0000010000 */
[----:B------:R-:W-:Y:S04]  /*00c0*/  LDS R7, [R5] ;  /* 0x0000000005077984 */ /* 0x000fe80000000800 */
[----:B------:R-:W0:Y:S04]  /*00d0*/  LDS.128 R8, [UR4] ;  /* 0x00000004ff087984 */ /* 0x000e280008000c00 */
[----:B------:R-:W1:Y:S01]  /*00e0*/  LDS R0, [UR4+0x10] ;  /* 0x00001004ff007984 */ /* 0x000e620008000800 */
[----:B------:R-:W2:Y:S01]  /*00f0*/  LDCU.64 UR4, c[0x0][0x388] ;  /* 0x00007100ff0477ac */ /* 0x000ea20008000a00 */
[----:B0-----:R-:W-:-:S02]  /*0100*/  ISETP.GT.AND P0, PT, R7, R8, PT ;  /* 0x000000080700720c */ /* 0x001fc40003f04270 */
[C---:B------:R-:W-:Y:S02]  /*0110*/  ISETP.GT.AND P1, PT, R7.reuse, R9, PT ;  /* 0x000000090700720c */ /* 0x040fe40003f24270 */
[C---:B------:R-:W-:Y:S02]  /*0120*/  ISETP.GT.AND P2, PT, R7.reuse, R10, PT ;  /* 0x0000000a0700720c */ /* 0x040fe40003f44270 */
[----:B------:R-:W-:Y:S02]  /*0130*/  SEL R4, RZ, 0x1, !P0 ;  /* 0x00000001ff047807 */ /* 0x000fe40004000000 */
[----:B------:R-:W-:Y:S02]  /*0140*/  SEL R3, RZ, 0x1, !P1 ;  /* 0x00000001ff037807 */ /* 0x000fe40004800000 */
[----:B------:R-:W-:Y:S02]  /*0150*/  SEL R2, RZ, 0x1, !P2 ;  /* 0x00000001ff027807 */ /* 0x000fe40005000000 */
[----:B------:R-:W-:-:S02]  /*0160*/  ISETP.GT.AND P2, PT, R7, R11, PT ;  /* 0x0000000b0700720c */ /* 0x000fc40003f44270 */
[----:B-1----:R-:W-:Y:S02]  /*0170*/  ISETP.GT.AND P3, PT, R7, R0, PT ;  /* 0x000000000700720c */ /* 0x002fe40003f64270 */
[----:B------:R-:W-:Y:S02]  /*0180*/  IADD3 R2, P0, P1, R2, R4, R3 ;  /* 0x0000000402027210 */ /* 0x000fe4000791e003 */
[----:B------:R-:W-:Y:S02]  /*0190*/  SEL R3, RZ, 0x1, !P2 ;  /* 0x00000001ff037807 */ /* 0x000fe40005000000 */
[----:B------:R-:W-:-:S04]  /*01a0*/  SEL R0, RZ, 0x1, !P3 ;  /* 0x00000001ff007807 */ /* 0x000fc80005800000 */
[----:B------:R-:W-:Y:S02]  /*01b0*/  IADD3 R0, P2, P3, R0, R2, R3 ;  /* 0x0000000200007210 */ /* 0x000fe40007b5e003 */
[----:B------:R-:W-:Y:S02]  /*01c0*/  IADD3.X R3, PT, PT, RZ, RZ, RZ, P0, P1 ;  /* 0x000000ffff037210 */ /* 0x000fe400007e24ff */
[----:B--2---:R-:W-:Y:S02]  /*01d0*/  LEA R2, P0, R0, UR4, 0x2 ;  /* 0x0000000400027c11 */ /* 0x004fe4000f8010ff */
[----:B------:R-:W-:-:S04]  /*01e0*/  IADD3.X R3, PT, PT, RZ, R3, RZ, P2, P3 ;  /* 0x00000003ff037210 */ /* 0x000fc800017e64ff */
[----:B------:R-:W-:-:S05]  /*01f0*/  LEA.HI.X R3, R0, UR5, R3, 0x2, P0 ;  /* 0x0000000500037c11 */ /* 0x000fca00080f1403 */
[----:B------:R-:W-:Y:S01]  /*0200*/  STG.E desc[UR6][R2.64], R7 ;  /* 0x0000000702007986 */ /* 0x000fe2000c101906 */
[----:B------:R-:W-:Y:S05]  /*0210*/  EXIT ;  /* 0x000000000000794d */ /* 0x000fea0003800000 */
.L_x_8:
        /* <DEDUP_REMOVED lines=14> */
.L_x_10:


//--------------------- .nv.shared._Z5sort2PiS_   --------------------------
	.section	.nv.shared._Z5sort2PiS_,"aw",@nobits
	.sectionflags	@""
	.align	4
.nv.shared._Z5sort2PiS_:
	.zero		1044


//--------------------- .nv.shared.reserved.0     --------------------------
	.section	.nv.shared.reserved.0,"aw",@nobits
	.weak		__nv_reservedSMEM_offset_0_alias
	.size		__nv_reservedSMEM_offset_0_alias, 0, 64
	.other		__nv_reservedSMEM_offset_0_alias,@"STO_CUDA_RESERVED_SHARED STV_DEFAULT"
__nv_reservedSMEM_offset_0_alias:
	.zero		0
	.zero		64


//--------------------- .nv.shared._Z4sortPiS_    --------------------------
	.section	.nv.shared._Z4sortPiS_,"aw",@nobits
	.sectionflags	@""
	.align	4
.nv.shared._Z4sortPiS_:
	.zero		1044


//--------------------- .nv.constant0._Z5sort2PiS_ --------------------------
	.section	.nv.constant0._Z5sort2PiS_,"a",@progbits
	.sectionflags	@""
	.align	4
.nv.constant0._Z5sort2PiS_:
	.zero		912


//--------------------- .nv.constant0._Z4sortPiS_ --------------------------
	.section	.nv.constant0._Z4sortPiS_,"a",@progbits
	.sectionflags	@""
	.align	4
.nv.constant0._Z4sortPiS_:
	.zero		912


//--------------------- SYMBOLS --------------------------

	.type		.nv.reservedSmem.offset0,@object
	.size		.nv.reservedSmem.offset0,0x4
	.type		.nv.reservedSmem.cap,@object
	.size		.nv.reservedSmem.cap,0x4
